	.headerflags	@"EF_CUDA_TEXMODE_UNIFIED EF_CUDA_64BIT_ADDRESS EF_CUDA_ACCELERATORS EF_CUDA_SM90 EF_CUDA_VIRTUAL_SM(EF_CUDA_SM90)"
	.elftype	@"ET_EXEC"


//--------------------- .nv.info                  --------------------------
	.section	.nv.info,"",@"SHT_CUDA_INFO"
	.align	4


	//----- nvinfo : EIATTR_REGCOUNT
	.align		4
        /*0000*/ 	.byte	0x04, 0x2f
        /*0002*/ 	.short	(.L_1 - .L_0)
	.align		4
.L_0:
        /*0004*/ 	.word	index@(triton_poi_fused_convolution_relu_7)
        /*0008*/ 	.word	0x0000000c


	//----- nvinfo : EIATTR_MIN_STACK_SIZE
	.align		4
.L_1:
        /*000c*/ 	.byte	0x04, 0x12
        /*000e*/ 	.short	(.L_3 - .L_2)
	.align		4
.L_2:
        /*0010*/ 	.word	index@(triton_poi_fused_convolution_relu_7)
        /*0014*/ 	.word	0x00000000


	//----- nvinfo : EIATTR_FRAME_SIZE
	.align		4
.L_3:
        /*0018*/ 	.byte	0x04, 0x11
        /*001a*/ 	.short	(.L_5 - .L_4)
	.align		4
.L_4:
        /*001c*/ 	.word	index@(triton_poi_fused_convolution_relu_7)
        /*0020*/ 	.word	0x00000000


	//----- nvinfo : EIATTR_MIN_STACK_SIZE
	.align		4
.L_5:
        /*0024*/ 	.byte	0x04, 0x12
        /*0026*/ 	.short	(.L_7 - .L_6)
	.align		4
.L_6:
        /*0028*/ 	.word	index@(triton_poi_fused_convolution_relu_7)
        /*002c*/ 	.word	0x00000000
.L_7:


//--------------------- .nv.info.triton_poi_fused_convolution_relu_7 --------------------------
	.section	.nv.info.triton_poi_fused_convolution_relu_7,"",@"SHT_CUDA_INFO"
	.sectionflags	@""
	.align	4


	//----- nvinfo : EIATTR_CUDA_API_VERSION
	.align		4
        /*0000*/ 	.byte	0x04, 0x37
        /*0002*/ 	.short	(.L_9 - .L_8)
.L_8:
        /*0004*/ 	.word	0x0000007c


	//----- nvinfo : EIATTR_KPARAM_INFO
	.align		4
.L_9:
        /*0008*/ 	.byte	0x04, 0x17
        /*000a*/ 	.short	(.L_11 - .L_10)
.L_10:
        /*000c*/ 	.word	0x00000000
        /*0010*/ 	.short	0x0002
        /*0012*/ 	.short	0x0010
        /*0014*/ 	.byte	0x00, 0xf0, 0x11, 0x00


	//----- nvinfo : EIATTR_KPARAM_INFO
	.align		4
.L_11:
        /*0018*/ 	.byte	0x04, 0x17
        /*001a*/ 	.short	(.L_13 - .L_12)
.L_12:
        /*001c*/ 	.word	0x00000000
        /*0020*/ 	.short	0x0001
        /*0022*/ 	.short	0x0008
        /*0024*/ 	.byte	0x00, 0xf4, 0x21, 0x00


	//----- nvinfo : EIATTR_KPARAM_INFO
	.align		4
.L_13:
        /*0028*/ 	.byte	0x04, 0x17
        /*002a*/ 	.short	(.L_15 - .L_14)
.L_14:
        /*002c*/ 	.word	0x00000000
        /*0030*/ 	.short	0x0000
        /*0032*/ 	.short	0x0000
        /*0034*/ 	.byte	0x00, 0xf4, 0x21, 0x00


	//----- nvinfo : EIATTR_SPARSE_MMA_MASK
	.align		4
.L_15:
        /*0038*/ 	.byte	0x03, 0x50
        /*003a*/ 	.short	0x0000


	//----- nvinfo : EIATTR_MAXREG_COUNT
	.align		4
        /*003c*/ 	.byte	0x03, 0x1b
        /*003e*/ 	.short	0x00ff


	//----- nvinfo : EIATTR_EXIT_INSTR_OFFSETS
	.align		4
        /*0040*/ 	.byte	0x04, 0x1c
        /*0042*/ 	.short	(.L_17 - .L_16)


	//   ....[0]....
.L_16:
        /*0044*/ 	.word	0x00000190


	//----- nvinfo : EIATTR_REQNTID
	.align		4
.L_17:
        /*0048*/ 	.byte	0x04, 0x10
        /*004a*/ 	.short	(.L_19 - .L_18)
.L_18:
        /*004c*/ 	.word	0x00000080
        /*0050*/ 	.word	0x00000001
        /*0054*/ 	.word	0x00000001


	//----- nvinfo : EIATTR_CBANK_PARAM_SIZE
	.align		4
.L_19:
        /*0058*/ 	.byte	0x03, 0x19
        /*005a*/ 	.short	0x0014


	//----- nvinfo : EIATTR_PARAM_CBANK
	.align		4
        /*005c*/ 	.byte	0x04, 0x0a
        /*005e*/ 	.short	(.L_21 - .L_20)
	.align		4
.L_20:
        /*0060*/ 	.word	index@(.nv.constant0.triton_poi_fused_convolution_relu_7)
        /*0064*/ 	.short	0x0210
        /*0066*/ 	.short	0x0014


	//----- nvinfo : EIATTR_SW_WAR
	.align		4
.L_21:
        /*0068*/ 	.byte	0x04, 0x36
        /*006a*/ 	.short	(.L_23 - .L_22)
.L_22:
        /*006c*/ 	.word	0x00000008
.L_23:


//--------------------- .nv.callgraph             --------------------------
	.section	.nv.callgraph,"",@"SHT_CUDA_CALLGRAPH"
	.align	4
	.sectionentsize	8
	.align		4
        /*0000*/ 	.word	0x00000000
	.align		4
        /*0004*/ 	.word	0xffffffff
	.align		4
        /*0008*/ 	.word	0x00000000
	.align		4
        /*000c*/ 	.word	0xfffffffe
	.align		4
        /*0010*/ 	.word	0x00000000
	.align		4
        /*0014*/ 	.word	0xfffffffd
	.align		4
        /*0018*/ 	.word	0x00000000
	.align		4
        /*001c*/ 	.word	0xfffffffc


//--------------------- .text.triton_poi_fused_convolution_relu_7 --------------------------
	.section	.text.triton_poi_fused_convolution_relu_7,"ax",@progbits
	.align	128
        .global         triton_poi_fused_convolution_relu_7
        .type           triton_poi_fused_convolution_relu_7,@function
        .size           triton_poi_fused_convolution_relu_7,(.L_x_1 - triton_poi_fused_convolution_relu_7)
        .other          triton_poi_fused_convolution_relu_7,@"STO_CUDA_ENTRY STV_DEFAULT"
triton_poi_fused_convolution_relu_7:
.text.triton_poi_fused_convolution_relu_7:
[----:B------:R-:W-:Y:S01]  /*0000*/  LDC R1, c[0x0][0x28] ;  /* 0x00000a00ff017b82 */ /* 0x000fe20000000800 */
[----:B------:R-:W1:Y:S07]  /*0010*/  S2R R0, SR_TID.X ;  /* 0x0000000000007919 */ /* 0x000e6e0000002100 */
[----:B------:R-:W2:Y:S01]  /*0020*/  LDC.64 R4, c[0x0][0x218] ;  /* 0x00008600ff047b82 */ /* 0x000ea20000000a00 */
[----:B------:R-:W-:Y:S01]  /*0030*/  ULDC.64 UR4, c[0x0][0x208] ;  /* 0x0000820000047ab9 */ /* 0x000fe20000000a00 */
[----:B------:R-:W3:Y:S06]  /*0040*/  S2R R7, SR_CTAID.X ;  /* 0x0000000000077919 */ /* 0x000eec0000002500 */
[----:B------:R-:W4:Y:S01]  /*0050*/  LDC.64 R2, c[0x0][0x210] ;  /* 0x00008400ff027b82 */ /* 0x000f220000000a00 */
[----:B-1----:R-:W-:Y:S01]  /*0060*/  IMAD.SHL.U32 R0, R0, 0x2, RZ ;  /* 0x0000000200007824 */ /* 0x002fe200078e00ff */
[----:B---3--:R-:W-:-:S04]  /*0070*/  SHF.R.S32.HI R6, RZ, 0x17, R7 ;  /* 0x00000017ff067819 */ /* 0x008fc80000011407 */
[----:B------:R-:W-:-:S05]  /*0080*/  LOP3.LUT R0, R0, 0xfe, RZ, 0xc0, !PT ;  /* 0x000000fe00007812 */ /* 0x000fca00078ec0ff */
[----:B------:R-:W-:Y:S01]  /*0090*/  IMAD R7, R7, 0x100, R0 ;  /* 0x0000010007077824 */ /* 0x000fe200078e0200 */
[----:B------:R-:W-:-:S03]  /*00a0*/  SGXT R0, R6, 0x1 ;  /* 0x000000010600781a */ /* 0x000fc60000000200 */
[----:B----4-:R-:W-:Y:S01]  /*00b0*/  IMAD.WIDE R2, R7, 0x4, R2 ;  /* 0x0000000407027825 */ /* 0x010fe200078e0202 */
[----:B------:R-:W-:-:S04]  /*00c0*/  LEA.HI R0, R0, R7, RZ, 0x6 ;  /* 0x0000000700007211 */ /* 0x000fc800078f30ff */
[----:B------:R-:W-:-:S05]  /*00d0*/  LOP3.LUT R0, R0, 0xffffffc0, RZ, 0xc0, !PT ;  /* 0xffffffc000007812 */ /* 0x000fca00078ec0ff */
[----:B------:R-:W-:Y:S02]  /*00e0*/  IMAD.IADD R9, R7, 0x1, -R0 ;  /* 0x0000000107097824 */ /* 0x000fe400078e0a00 */
[----:B------:R-:W3:Y:S02]  /*00f0*/  LDG.E.64 R6, desc[UR4][R2.64] ;  /* 0x0000000402067981 */ /* 0x000ee4000c1e1b00 */
[----:B--2---:R-:W-:-:S06]  /*0100*/  IMAD.WIDE R4, R9, 0x4, R4 ;  /* 0x0000000409047825 */ /* 0x004fcc00078e0204 */
[----:B------:R-:W3:Y:S02]  /*0110*/  LDG.E.EL.64 R4, desc[UR4][R4.64] ;  /* 0x0000000404047981 */ /* 0x000ee4000c2e1b00 */
[C---:B---3--:R-:W-:Y:S01]  /*0120*/  FSETP.GEU.AND P0, PT, R6.reuse, -R4, PT ;  /* 0x800000040600720b */ /* 0x048fe20003f0e000 */
[----:B------:R-:W-:Y:S01]  /*0130*/  FADD R6, R6, R4 ;  /* 0x0000000406067221 */ /* 0x000fe20000000000 */
[C---:B------:R-:W-:Y:S01]  /*0140*/  FADD R0, R7.reuse, R5 ;  /* 0x0000000507007221 */ /* 0x040fe20000000000 */
[----:B------:R-:W-:-:S03]  /*0150*/  FSETP.GEU.AND P1, PT, R7, -R5, PT ;  /* 0x800000050700720b */ /* 0x000fc60003f2e000 */
[----:B------:R-:W-:Y:S02]  /*0160*/  FSEL R6, R6, RZ, P0 ;  /* 0x000000ff06067208 */ /* 0x000fe40000000000 */
[----:B------:R-:W-:-:S05]  /*0170*/  FSEL R7, R0, RZ, P1 ;  /* 0x000000ff00077208 */ /* 0x000fca0000800000 */
[----:B------:R-:W-:Y:S01]  /*0180*/  STG.E.64 desc[UR4][R2.64], R6 ;  /* 0x0000000602007986 */ /* 0x000fe2000c101b04 */
[----:B------:R-:W-:Y:S05]  /*0190*/  EXIT ;  /* 0x000000000000794d */ /* 0x000fea0003800000 */
.L_x_0:
[----:B------:R-:W-:-:S00]  /*01a0*/  BRA `(.L_x_0) ;  /* 0xfffffffc00fc7947 */ /* 0x000fc0000383ffff */
[----:B------:R-:W-:-:S00]  /*01b0*/  NOP ;  /* 0x0000000000007918 */ /* 0x000fc00000000000 */
        /* <DEDUP_REMOVED lines=12> */
.L_x_1:


//--------------------- .nv.constant0.triton_poi_fused_convolution_relu_7 --------------------------
	.section	.nv.constant0.triton_poi_fused_convolution_relu_7,"a",@progbits
	.sectionflags	@""
	.align	4
.nv.constant0.triton_poi_fused_convolution_relu_7:
	.zero		548
